//
// Generated by NVIDIA NVVM Compiler
//
// Compiler Build ID: CL-36424714
// Cuda compilation tools, release 13.0, V13.0.88
// Based on NVVM 20.0.0
//

.version 9.0
.target sm_100
.address_size 64

	// .globl	_Z11stencil_gpuPKfPfi

.visible .entry _Z11stencil_gpuPKfPfi(
	.param .u64 .ptr .align 1 _Z11stencil_gpuPKfPfi_param_0,
	.param .u64 .ptr .align 1 _Z11stencil_gpuPKfPfi_param_1,
	.param .u32 _Z11stencil_gpuPKfPfi_param_2
)
{
	.reg .pred 	%p<12>;
	.reg .b32 	%r<32>;
	.reg .b32 	%f<14>;
	.reg .b64 	%rd<16>;

	ld.param.u64 	%rd1, [_Z11stencil_gpuPKfPfi_param_0];
	ld.param.u64 	%rd2, [_Z11stencil_gpuPKfPfi_param_1];
	ld.param.u32 	%r5, [_Z11stencil_gpuPKfPfi_param_2];
	mov.u32 	%r6, %ntid.x;
	mov.u32 	%r7, %ctaid.x;
	mov.u32 	%r8, %tid.x;
	mad.lo.s32 	%r9, %r6, %r7, %r8;
	mov.u32 	%r10, %ntid.y;
	mov.u32 	%r11, %ctaid.y;
	mov.u32 	%r12, %tid.y;
	mad.lo.s32 	%r13, %r10, %r11, %r12;
	mov.u32 	%r14, %ntid.z;
	mov.u32 	%r15, %ctaid.z;
	mov.u32 	%r16, %tid.z;
	mad.lo.s32 	%r17, %r14, %r15, %r16;
	setp.lt.s32 	%p1, %r9, 1;
	add.s32 	%r18, %r5, -1;
	setp.ge.s32 	%p2, %r9, %r18;
	or.pred  	%p3, %p1, %p2;
	setp.eq.s32 	%p4, %r13, 0;
	or.pred  	%p5, %p4, %p3;
	setp.ge.s32 	%p6, %r13, %r18;
	or.pred  	%p7, %p5, %p6;
	setp.eq.s32 	%p8, %r17, 0;
	or.pred  	%p9, %p7, %p8;
	setp.ge.s32 	%p10, %r17, %r18;
	or.pred  	%p11, %p9, %p10;
	@%p11 bra 	$L__BB0_2;
	cvta.to.global.u64 	%rd3, %rd1;
	cvta.to.global.u64 	%rd4, %rd2;
	mul.lo.s32 	%r19, %r5, %r9;
	mul.lo.s32 	%r20, %r19, %r5;
	mul.lo.s32 	%r21, %r5, %r13;
	add.s32 	%r22, %r21, %r17;
	add.s32 	%r23, %r22, %r20;
	mul.wide.s32 	%rd5, %r23, 4;
	add.s64 	%rd6, %rd3, %rd5;
	ld.global.f32 	%f1, [%rd6];
	ld.global.f32 	%f2, [%rd6+-4];
	add.f32 	%f3, %f1, %f2;
	ld.global.f32 	%f4, [%rd6+4];
	add.f32 	%f5, %f3, %f4;
	sub.s32 	%r24, %r21, %r5;
	add.s32 	%r25, %r24, %r17;
	add.s32 	%r26, %r25, %r20;
	mul.wide.s32 	%rd7, %r26, 4;
	add.s64 	%rd8, %rd3, %rd7;
	ld.global.f32 	%f6, [%rd8];
	add.f32 	%f7, %f5, %f6;
	mul.wide.s32 	%rd9, %r5, 4;
	add.s64 	%rd10, %rd6, %rd9;
	ld.global.f32 	%f8, [%rd10];
	add.f32 	%f9, %f7, %f8;
	sub.s32 	%r27, %r19, %r5;
	mad.lo.s32 	%r28, %r27, %r5, %r22;
	mul.wide.s32 	%rd11, %r28, 4;
	add.s64 	%rd12, %rd3, %rd11;
	ld.global.f32 	%f10, [%rd12];
	add.f32 	%f11, %f9, %f10;
	shl.b32 	%r29, %r5, 1;
	add.s32 	%r30, %r27, %r29;
	mad.lo.s32 	%r31, %r30, %r5, %r22;
	mul.wide.s32 	%rd13, %r31, 4;
	add.s64 	%rd14, %rd3, %rd13;
	ld.global.f32 	%f12, [%rd14];
	add.f32 	%f13, %f11, %f12;
	add.s64 	%rd15, %rd4, %rd5;
	st.global.f32 	[%rd15], %f13;
$L__BB0_2:
	ret;

}


// ===== COMPILED SASS (sm_100) =====

	.target	sm_100

	.elftype	@"ET_EXEC"


//--------------------- .note.nv.tkinfo           --------------------------
	.section	.note.nv.tkinfo,"",@"SHT_NOTE"
	.sectionflags	@"SHF_NOTE_NV_TKINFO"
	.tkinfo
        /*0018*/ 	.word	0x00000002
        /*0030*/ 	.string	""
        /*0030*/ 	.string	"ptxas"
        /*0030*/ 	.string	"Cuda compilation tools, release 13.0, V13.0.88"
        /*0030*/ 	.string	"Build cuda_13.0.r13.0/compiler.36424714_0"
        /*0030*/ 	.string	"-arch sm_100 -m 64 "



//--------------------- .note.nv.cuinfo           --------------------------
	.section	.note.nv.cuinfo,"",@"SHT_NOTE"
	.sectionflags	@"SHF_NOTE_NV_CUINFO"
        /*0018*/ 	.short	0x0002
        /*001a*/ 	.short	0x0064
        /*001c*/ 	.short	0x0082
	.zero		2


//--------------------- .nv.info                  --------------------------
	.section	.nv.info,"",@"SHT_CUDA_INFO"
	.align	4


	//----- nvinfo : EIATTR_REGCOUNT
	.align		4
        /*0000*/ 	.byte	0x04, 0x2f
        /*0002*/ 	.short	(.L_1 - .L_0)
	.align		4
.L_0:
        /*0004*/ 	.word	index@(_Z11stencil_gpuPKfPfi)
        /*0008*/ 	.word	0x00000018


	//----- nvinfo : EIATTR_FRAME_SIZE
	.align		4
.L_1:
        /*000c*/ 	.byte	0x04, 0x11
        /*000e*/ 	.short	(.L_3 - .L_2)
	.align		4
.L_2:
        /*0010*/ 	.word	index@(_Z11stencil_gpuPKfPfi)
        /*0014*/ 	.word	0x00000000


	//----- nvinfo : EIATTR_MIN_STACK_SIZE
	.align		4
.L_3:
        /*0018*/ 	.byte	0x04, 0x12
        /*001a*/ 	.short	(.L_5 - .L_4)
	.align		4
.L_4:
        /*001c*/ 	.word	index@(_Z11stencil_gpuPKfPfi)
        /*0020*/ 	.word	0x00000000
.L_5:


//--------------------- .nv.compat                --------------------------
	.section	.nv.compat,"",@"SHT_CUDA_COMPAT_INFO"
	.align	4
        /*0000*/ 	.byte	0x02, 0x09, 0x00, 0x00, 0x02, 0x02, 0x01, 0x00, 0x02, 0x05, 0x05, 0x00, 0x03, 0x07, 0x01, 0x01
        /*0010*/ 	.byte	0x02, 0x03, 0x00, 0x00, 0x02, 0x06, 0x01, 0x00, 0x04, 0x0b, 0x08, 0x00, 0x09, 0x00, 0x00, 0x00
        /*0020*/ 	.byte	0x00, 0x00, 0x00, 0x00


//--------------------- .nv.info._Z11stencil_gpuPKfPfi --------------------------
	.section	.nv.info._Z11stencil_gpuPKfPfi,"",@"SHT_CUDA_INFO"
	.sectionflags	@""
	.align	4


	//----- nvinfo : EIATTR_CUDA_API_VERSION
	.align		4
        /*0000*/ 	.byte	0x04, 0x37
        /*0002*/ 	.short	(.L_7 - .L_6)
.L_6:
        /*0004*/ 	.word	0x00000082


	//----- nvinfo : EIATTR_KPARAM_INFO
	.align		4
.L_7:
        /*0008*/ 	.byte	0x04, 0x17
        /*000a*/ 	.short	(.L_9 - .L_8)
.L_8:
        /*000c*/ 	.word	0x00000000
        /*0010*/ 	.short	0x0002
        /*0012*/ 	.short	0x0010
        /*0014*/ 	.byte	0x00, 0xf0, 0x11, 0x00


	//----- nvinfo : EIATTR_KPARAM_INFO
	.align		4
.L_9:
        /*0018*/ 	.byte	0x04, 0x17
        /*001a*/ 	.short	(.L_11 - .L_10)
.L_10:
        /*001c*/ 	.word	0x00000000
        /*0020*/ 	.short	0x0001
        /*0022*/ 	.short	0x0008
        /*0024*/ 	.byte	0x00, 0xf5, 0x21, 0x00


	//----- nvinfo : EIATTR_KPARAM_INFO
	.align		4
.L_11:
        /*0028*/ 	.byte	0x04, 0x17
        /*002a*/ 	.short	(.L_13 - .L_12)
.L_12:
        /*002c*/ 	.word	0x00000000
        /*0030*/ 	.short	0x0000
        /*0032*/ 	.short	0x0000
        /*0034*/ 	.byte	0x00, 0xf5, 0x21, 0x00


	//----- nvinfo : EIATTR_SPARSE_MMA_MASK
	.align		4
.L_13:
        /*0038*/ 	.byte	0x03, 0x50
        /*003a*/ 	.short	0x0000


	//----- nvinfo : EIATTR_MAXREG_COUNT
	.align		4
        /*003c*/ 	.byte	0x03, 0x1b
        /*003e*/ 	.short	0x00ff


	//----- nvinfo : EIATTR_MERCURY_ISA_VERSION
	.align		4
        /*0040*/ 	.byte	0x03, 0x5f
        /*0042*/ 	.short	0x0101


	//----- nvinfo : EIATTR_VRC_CTA_INIT_COUNT
	.align		4
        /*0044*/ 	.byte	0x02, 0x4a
	.zero		1
	.zero		1


	//----- nvinfo : EIATTR_EXIT_INSTR_OFFSETS
	.align		4
        /*0048*/ 	.byte	0x04, 0x1c
        /*004a*/ 	.short	(.L_15 - .L_14)


	//   ....[0]....
.L_14:
        /*004c*/ 	.word	0x00000150


	//   ....[1]....
        /*0050*/ 	.word	0x00000370


	//----- nvinfo : EIATTR_CBANK_PARAM_SIZE
	.align		4
.L_15:
        /*0054*/ 	.byte	0x03, 0x19
        /*0056*/ 	.short	0x0014


	//----- nvinfo : EIATTR_PARAM_CBANK
	.align		4
        /*0058*/ 	.byte	0x04, 0x0a
        /*005a*/ 	.short	(.L_17 - .L_16)
	.align		4
.L_16:
        /*005c*/ 	.word	index@(.nv.constant0._Z11stencil_gpuPKfPfi)
        /*0060*/ 	.short	0x0380
        /*0062*/ 	.short	0x0014


	//----- nvinfo : EIATTR_SW_WAR
	.align		4
.L_17:
        /*0064*/ 	.byte	0x04, 0x36
        /*0066*/ 	.short	(.L_19 - .L_18)
.L_18:
        /*0068*/ 	.word	0x00000008
.L_19:


//--------------------- .nv.callgraph             --------------------------
	.section	.nv.callgraph,"",@"SHT_CUDA_CALLGRAPH"
	.align	4
	.sectionentsize	8
	.align		4
        /*0000*/ 	.word	0x00000000
	.align		4
        /*0004*/ 	.word	0xffffffff
	.align		4
        /*0008*/ 	.word	0x00000000
	.align		4
        /*000c*/ 	.word	0xfffffffe
	.align		4
        /*0010*/ 	.word	0x00000000
	.align		4
        /*0014*/ 	.word	0xfffffffd
	.align		4
        /*0018*/ 	.word	0x00000000
	.align		4
        /*001c*/ 	.word	0xfffffffc


//--------------------- .text._Z11stencil_gpuPKfPfi --------------------------
	.section	.text._Z11stencil_gpuPKfPfi,"ax",@progbits
	.align	128
        .global         _Z11stencil_gpuPKfPfi
        .type           _Z11stencil_gpuPKfPfi,@function
        .size           _Z11stencil_gpuPKfPfi,(.L_x_1 - _Z11stencil_gpuPKfPfi)
        .other          _Z11stencil_gpuPKfPfi,@"STO_CUDA_ENTRY STV_DEFAULT"
_Z11stencil_gpuPKfPfi:
.text._Z11stencil_gpuPKfPfi:
[----:B------:R-:W-:Y:S01]  /*0000*/  LDC R1, c[0x0][0x37c] ;  /* 0x0000df00ff017b82 */ /* 0x000fe20000000800 */
[----:B------:R-:W0:Y:S07]  /*0010*/  S2R R0, SR_CTAID.X ;  /* 0x0000000000007919 */ /* 0x000e2e0000002500 */
[----:B------:R-:W1:Y:S01]  /*0020*/  LDC R11, c[0x0][0x390] ;  /* 0x0000e400ff0b7b82 */ /* 0x000e620000000800 */
[----:B------:R-:W0:Y:S01]  /*0030*/  LDCU UR4, c[0x0][0x360] ;  /* 0x00006c00ff0477ac */ /* 0x000e220008000800 */
[----:B------:R-:W0:Y:S01]  /*0040*/  S2R R3, SR_TID.X ;  /* 0x0000000000037919 */ /* 0x000e220000002100 */
[----:B------:R-:W2:Y:S01]  /*0050*/  LDCU UR5, c[0x0][0x364] ;  /* 0x00006c80ff0577ac */ /* 0x000ea20008000800 */
[----:B------:R-:W2:Y:S01]  /*0060*/  S2R R4, SR_CTAID.Y ;  /* 0x0000000000047919 */ /* 0x000ea20000002600 */
[----:B------:R-:W3:Y:S01]  /*0070*/  LDCU UR6, c[0x0][0x368] ;  /* 0x00006d00ff0677ac */ /* 0x000ee20008000800 */
[----:B------:R-:W2:Y:S01]  /*0080*/  S2R R5, SR_TID.Y ;  /* 0x0000000000057919 */ /* 0x000ea20000002200 */
[----:B------:R-:W3:Y:S01]  /*0090*/  S2R R6, SR_CTAID.Z ;  /* 0x0000000000067919 */ /* 0x000ee20000002700 */
[----:B------:R-:W3:Y:S01]  /*00a0*/  S2R R7, SR_TID.Z ;  /* 0x0000000000077919 */ /* 0x000ee20000002300 */
[----:B0-----:R-:W-:Y:S01]  /*00b0*/  IMAD R0, R0, UR4, R3 ;  /* 0x0000000400007c24 */ /* 0x001fe2000f8e0203 */
[----:B-1----:R-:W-:-:S04]  /*00c0*/  IADD3 R3, PT, PT, R11, -0x1, RZ ;  /* 0xffffffff0b037810 */ /* 0x002fc80007ffe0ff */
[----:B------:R-:W-:Y:S01]  /*00d0*/  ISETP.GE.AND P0, PT, R0, R3, PT ;  /* 0x000000030000720c */ /* 0x000fe20003f06270 */
[----:B--2---:R-:W-:-:S03]  /*00e0*/  IMAD R4, R4, UR5, R5 ;  /* 0x0000000504047c24 */ /* 0x004fc6000f8e0205 */
[----:B------:R-:W-:-:S04]  /*00f0*/  ISETP.LT.OR P0, PT, R0, 0x1, P0 ;  /* 0x000000010000780c */ /* 0x000fc80000701670 */
[----:B------:R-:W-:Y:S01]  /*0100*/  ISETP.EQ.OR P0, PT, R4, RZ, P0 ;  /* 0x000000ff0400720c */ /* 0x000fe20000702670 */
[----:B---3--:R-:W-:-:S03]  /*0110*/  IMAD R6, R6, UR6, R7 ;  /* 0x0000000606067c24 */ /* 0x008fc6000f8e0207 */
[----:B------:R-:W-:-:S04]  /*0120*/  ISETP.GE.OR P0, PT, R4, R3, P0 ;  /* 0x000000030400720c */ /* 0x000fc80000706670 */
[----:B------:R-:W-:-:S04]  /*0130*/  ISETP.EQ.OR P0, PT, R6, RZ, P0 ;  /* 0x000000ff0600720c */ /* 0x000fc80000702670 */
[----:B------:R-:W-:-:S13]  /*0140*/  ISETP.GE.OR P0, PT, R6, R3, P0 ;  /* 0x000000030600720c */ /* 0x000fda0000706670 */
[----:B------:R-:W-:Y:S05]  /*0150*/  @P0 EXIT ;  /* 0x000000000000094d */ /* 0x000fea0003800000 */
[----:B------:R-:W0:Y:S01]  /*0160*/  LDC.64 R2, c[0x0][0x380] ;  /* 0x0000e000ff027b82 */ /* 0x000e220000000a00 */
[----:B------:R-:W1:Y:S01]  /*0170*/  LDCU.64 UR4, c[0x0][0x358] ;  /* 0x00006b00ff0477ac */ /* 0x000e620008000a00 */
[-C--:B------:R-:W-:Y:S02]  /*0180*/  IMAD R8, R0, R11.reuse, RZ ;  /* 0x0000000b00087224 */ /* 0x080fe400078e02ff */
[CC--:B------:R-:W-:Y:S02]  /*0190*/  IMAD R10, R4.reuse, R11.reuse, R6 ;  /* 0x0000000b040a7224 */ /* 0x0c0fe400078e0206 */
[-C--:B------:R-:W-:Y:S02]  /*01a0*/  IMAD R7, R4, R11.reuse, -R11 ;  /* 0x0000000b04077224 */ /* 0x080fe400078e0a0b */
[----:B------:R-:W-:-:S03]  /*01b0*/  IMAD R5, R8, R11, R10 ;  /* 0x0000000b08057224 */ /* 0x000fc600078e020a */
[----:B------:R-:W-:-:S05]  /*01c0*/  IADD3 R0, PT, PT, R6, R7, RZ ;  /* 0x0000000706007210 */ /* 0x000fca0007ffe0ff */
[CC--:B------:R-:W-:Y:S01]  /*01d0*/  IMAD R13, R8.reuse, R11.reuse, R0 ;  /* 0x0000000b080d7224 */ /* 0x0c0fe200078e0200 */
[----:B------:R-:W-:Y:S01]  /*01e0*/  IADD3 R8, PT, PT, R8, -R11, RZ ;  /* 0x8000000b08087210 */ /* 0x000fe20007ffe0ff */
[----:B0-----:R-:W-:-:S03]  /*01f0*/  IMAD.WIDE R6, R5, 0x4, R2 ;  /* 0x0000000405067825 */ /* 0x001fc600078e0202 */
[----:B------:R-:W-:Y:S02]  /*0200*/  LEA R4, R11, R8, 0x1 ;  /* 0x000000080b047211 */ /* 0x000fe400078e08ff */
[----:B-1----:R-:W2:Y:S01]  /*0210*/  LDG.E R9, desc[UR4][R6.64] ;  /* 0x0000000406097981 */ /* 0x002ea2000c1e1900 */
[----:B------:R-:W-:-:S03]  /*0220*/  IMAD.WIDE R12, R13, 0x4, R2 ;  /* 0x000000040d0c7825 */ /* 0x000fc600078e0202 */
[----:B------:R-:W2:Y:S01]  /*0230*/  LDG.E R0, desc[UR4][R6.64+-0x4] ;  /* 0xfffffc0406007981 */ /* 0x000ea2000c1e1900 */
[----:B------:R-:W-:-:S03]  /*0240*/  IMAD R19, R8, R11, R10 ;  /* 0x0000000b08137224 */ /* 0x000fc600078e020a */
[----:B------:R0:W3:Y:S01]  /*0250*/  LDG.E R17, desc[UR4][R6.64+0x4] ;  /* 0x0000040406117981 */ /* 0x0000e2000c1e1900 */
[----:B------:R-:W-:-:S03]  /*0260*/  IMAD.WIDE R14, R11, 0x4, R6 ;  /* 0x000000040b0e7825 */ /* 0x000fc600078e0206 */
[----:B------:R-:W4:Y:S01]  /*0270*/  LDG.E R13, desc[UR4][R12.64] ;  /* 0x000000040c0d7981 */ /* 0x000f22000c1e1900 */
[----:B------:R-:W-:Y:S02]  /*0280*/  IMAD R21, R4, R11, R10 ;  /* 0x0000000b04157224 */ /* 0x000fe400078e020a */
[--C-:B------:R-:W-:Y:S01]  /*0290*/  IMAD.WIDE R10, R19, 0x4, R2.reuse ;  /* 0x00000004130a7825 */ /* 0x100fe200078e0202 */
[----:B------:R-:W5:Y:S01]  /*02a0*/  LDG.E R15, desc[UR4][R14.64] ;  /* 0x000000040e0f7981 */ /* 0x000f62000c1e1900 */
[----:B0-----:R-:W0:Y:S02]  /*02b0*/  LDC.64 R6, c[0x0][0x388] ;  /* 0x0000e200ff067b82 */ /* 0x001e240000000a00 */
[----:B------:R-:W-:Y:S02]  /*02c0*/  IMAD.WIDE R2, R21, 0x4, R2 ;  /* 0x0000000415027825 */ /* 0x000fe400078e0202 */
[----:B------:R-:W5:Y:S04]  /*02d0*/  LDG.E R11, desc[UR4][R10.64] ;  /* 0x000000040a0b7981 */ /* 0x000f68000c1e1900 */
[----:B------:R-:W5:Y:S01]  /*02e0*/  LDG.E R3, desc[UR4][R2.64] ;  /* 0x0000000402037981 */ /* 0x000f62000c1e1900 */
[----:B0-----:R-:W-:-:S04]  /*02f0*/  IMAD.WIDE R4, R5, 0x4, R6 ;  /* 0x0000000405047825 */ /* 0x001fc800078e0206 */
[----:B--2---:R-:W-:-:S04]  /*0300*/  FADD R0, R9, R0 ;  /* 0x0000000009007221 */ /* 0x004fc80000000000 */
[----:B---3--:R-:W-:-:S04]  /*0310*/  FADD R0, R0, R17 ;  /* 0x0000001100007221 */ /* 0x008fc80000000000 */
[----:B----4-:R-:W-:-:S04]  /*0320*/  FADD R0, R0, R13 ;  /* 0x0000000d00007221 */ /* 0x010fc80000000000 */
[----:B-----5:R-:W-:-:S04]  /*0330*/  FADD R0, R0, R15 ;  /* 0x0000000f00007221 */ /* 0x020fc80000000000 */
[----:B------:R-:W-:-:S04]  /*0340*/  FADD R0, R0, R11 ;  /* 0x0000000b00007221 */ /* 0x000fc80000000000 */
[----:B------:R-:W-:-:S05]  /*0350*/  FADD R7, R0, R3 ;  /* 0x0000000300077221 */ /* 0x000fca0000000000 */
[----:B------:R-:W-:Y:S01]  /*0360*/  STG.E desc[UR4][R4.64], R7 ;  /* 0x0000000704007986 */ /* 0x000fe2000c101904 */
[----:B------:R-:W-:Y:S05]  /*0370*/  EXIT ;  /* 0x000000000000794d */ /* 0x000fea0003800000 */
.L_x_0:
[----:B------:R-:W-:-:S00]  /*0380*/  BRA `(.L_x_0) ;  /* 0xfffffffc00fc7947 */ /* 0x000fc0000383ffff */
[----:B------:R-:W-:-:S00]  /*0390*/  NOP ;  /* 0x0000000000007918 */ /* 0x000fc00000000000 */
        /* <DEDUP_REMOVED lines=14> */
.L_x_1:


//--------------------- .nv.shared.reserved.0     --------------------------
	.section	.nv.shared.reserved.0,"aw",@nobits
	.weak		__nv_reservedSMEM_offset_0_alias
	.size		__nv_reservedSMEM_offset_0_alias, 0, 64
	.other		__nv_reservedSMEM_offset_0_alias,@"STO_CUDA_RESERVED_SHARED STV_DEFAULT"
__nv_reservedSMEM_offset_0_alias:
	.zero		0
	.zero		64


//--------------------- .nv.constant0._Z11stencil_gpuPKfPfi --------------------------
	.section	.nv.constant0._Z11stencil_gpuPKfPfi,"a",@progbits
	.sectionflags	@""
	.align	4
.nv.constant0._Z11stencil_gpuPKfPfi:
	.zero		916


//--------------------- SYMBOLS --------------------------

	.type		.nv.reservedSmem.offset0,@object
	.size		.nv.reservedSmem.offset0,0x4
